//
// Generated by NVIDIA NVVM Compiler
//
// Compiler Build ID: CL-36424714
// Cuda compilation tools, release 13.0, V13.0.88
// Based on NVVM 20.0.0
//

.version 9.0
.target sm_100
.address_size 64

	// .globl	_Z20out_of_bounds_kernelPii

.visible .entry _Z20out_of_bounds_kernelPii(
	.param .u64 .ptr .align 1 _Z20out_of_bounds_kernelPii_param_0,
	.param .u32 _Z20out_of_bounds_kernelPii_param_1
)
{
	.reg .pred 	%p<2>;
	.reg .b32 	%r<6>;
	.reg .b64 	%rd<5>;

	ld.param.u64 	%rd1, [_Z20out_of_bounds_kernelPii_param_0];
	ld.param.u32 	%r2, [_Z20out_of_bounds_kernelPii_param_1];
	mov.u32 	%r3, %ctaid.x;
	mov.u32 	%r4, %ntid.x;
	mov.u32 	%r5, %tid.x;
	mad.lo.s32 	%r1, %r3, %r4, %r5;
	setp.ge.s32 	%p1, %r1, %r2;
	@%p1 bra 	$L__BB0_2;
	cvta.to.global.u64 	%rd2, %rd1;
	mul.wide.s32 	%rd3, %r1, 4;
	add.s64 	%rd4, %rd2, %rd3;
	st.global.u32 	[%rd4+4], %r1;
$L__BB0_2:
	ret;

}


// ===== COMPILED SASS (sm_100) =====

	.target	sm_100

	.elftype	@"ET_EXEC"


//--------------------- .note.nv.tkinfo           --------------------------
	.section	.note.nv.tkinfo,"",@"SHT_NOTE"
	.sectionflags	@"SHF_NOTE_NV_TKINFO"
	.tkinfo
        /*0018*/ 	.word	0x00000002
        /*0030*/ 	.string	""
        /*0030*/ 	.string	"ptxas"
        /*0030*/ 	.string	"Cuda compilation tools, release 13.0, V13.0.88"
        /*0030*/ 	.string	"Build cuda_13.0.r13.0/compiler.36424714_0"
        /*0030*/ 	.string	"-arch sm_100 -m 64 "



//--------------------- .note.nv.cuinfo           --------------------------
	.section	.note.nv.cuinfo,"",@"SHT_NOTE"
	.sectionflags	@"SHF_NOTE_NV_CUINFO"
        /*0018*/ 	.short	0x0002
        /*001a*/ 	.short	0x0064
        /*001c*/ 	.short	0x0082
	.zero		2


//--------------------- .nv.info                  --------------------------
	.section	.nv.info,"",@"SHT_CUDA_INFO"
	.align	4


	//----- nvinfo : EIATTR_REGCOUNT
	.align		4
        /*0000*/ 	.byte	0x04, 0x2f
        /*0002*/ 	.short	(.L_1 - .L_0)
	.align		4
.L_0:
        /*0004*/ 	.word	index@(_Z20out_of_bounds_kernelPii)
        /*0008*/ 	.word	0x00000008


	//----- nvinfo : EIATTR_FRAME_SIZE
	.align		4
.L_1:
        /*000c*/ 	.byte	0x04, 0x11
        /*000e*/ 	.short	(.L_3 - .L_2)
	.align		4
.L_2:
        /*0010*/ 	.word	index@(_Z20out_of_bounds_kernelPii)
        /*0014*/ 	.word	0x00000000


	//----- nvinfo : EIATTR_MIN_STACK_SIZE
	.align		4
.L_3:
        /*0018*/ 	.byte	0x04, 0x12
        /*001a*/ 	.short	(.L_5 - .L_4)
	.align		4
.L_4:
        /*001c*/ 	.word	index@(_Z20out_of_bounds_kernelPii)
        /*0020*/ 	.word	0x00000000
.L_5:


//--------------------- .nv.compat                --------------------------
	.section	.nv.compat,"",@"SHT_CUDA_COMPAT_INFO"
	.align	4
        /*0000*/ 	.byte	0x02, 0x09, 0x00, 0x00, 0x02, 0x02, 0x01, 0x00, 0x02, 0x05, 0x05, 0x00, 0x03, 0x07, 0x01, 0x01
        /*0010*/ 	.byte	0x02, 0x03, 0x00, 0x00, 0x02, 0x06, 0x01, 0x00, 0x04, 0x0b, 0x08, 0x00, 0x09, 0x00, 0x00, 0x00
        /*0020*/ 	.byte	0x00, 0x00, 0x00, 0x00


//--------------------- .nv.info._Z20out_of_bounds_kernelPii --------------------------
	.section	.nv.info._Z20out_of_bounds_kernelPii,"",@"SHT_CUDA_INFO"
	.sectionflags	@""
	.align	4


	//----- nvinfo : EIATTR_CUDA_API_VERSION
	.align		4
        /*0000*/ 	.byte	0x04, 0x37
        /*0002*/ 	.short	(.L_7 - .L_6)
.L_6:
        /*0004*/ 	.word	0x00000082


	//----- nvinfo : EIATTR_KPARAM_INFO
	.align		4
.L_7:
        /*0008*/ 	.byte	0x04, 0x17
        /*000a*/ 	.short	(.L_9 - .L_8)
.L_8:
        /*000c*/ 	.word	0x00000000
        /*0010*/ 	.short	0x0001
        /*0012*/ 	.short	0x0008
        /*0014*/ 	.byte	0x00, 0xf0, 0x11, 0x00


	//----- nvinfo : EIATTR_KPARAM_INFO
	.align		4
.L_9:
        /*0018*/ 	.byte	0x04, 0x17
        /*001a*/ 	.short	(.L_11 - .L_10)
.L_10:
        /*001c*/ 	.word	0x00000000
        /*0020*/ 	.short	0x0000
        /*0022*/ 	.short	0x0000
        /*0024*/ 	.byte	0x00, 0xf5, 0x21, 0x00


	//----- nvinfo : EIATTR_SPARSE_MMA_MASK
	.align		4
.L_11:
        /*0028*/ 	.byte	0x03, 0x50
        /*002a*/ 	.short	0x0000


	//----- nvinfo : EIATTR_MAXREG_COUNT
	.align		4
        /*002c*/ 	.byte	0x03, 0x1b
        /*002e*/ 	.short	0x00ff


	//----- nvinfo : EIATTR_MERCURY_ISA_VERSION
	.align		4
        /*0030*/ 	.byte	0x03, 0x5f
        /*0032*/ 	.short	0x0101


	//----- nvinfo : EIATTR_VRC_CTA_INIT_COUNT
	.align		4
        /*0034*/ 	.byte	0x02, 0x4a
	.zero		1
	.zero		1


	//----- nvinfo : EIATTR_EXIT_INSTR_OFFSETS
	.align		4
        /*0038*/ 	.byte	0x04, 0x1c
        /*003a*/ 	.short	(.L_13 - .L_12)


	//   ....[0]....
.L_12:
        /*003c*/ 	.word	0x00000070


	//   ....[1]....
        /*0040*/ 	.word	0x000000c0


	//----- nvinfo : EIATTR_CBANK_PARAM_SIZE
	.align		4
.L_13:
        /*0044*/ 	.byte	0x03, 0x19
        /*0046*/ 	.short	0x000c


	//----- nvinfo : EIATTR_PARAM_CBANK
	.align		4
        /*0048*/ 	.byte	0x04, 0x0a
        /*004a*/ 	.short	(.L_15 - .L_14)
	.align		4
.L_14:
        /*004c*/ 	.word	index@(.nv.constant0._Z20out_of_bounds_kernelPii)
        /*0050*/ 	.short	0x0380
        /*0052*/ 	.short	0x000c


	//----- nvinfo : EIATTR_SW_WAR
	.align		4
.L_15:
        /*0054*/ 	.byte	0x04, 0x36
        /*0056*/ 	.short	(.L_17 - .L_16)
.L_16:
        /*0058*/ 	.word	0x00000008
.L_17:


//--------------------- .nv.callgraph             --------------------------
	.section	.nv.callgraph,"",@"SHT_CUDA_CALLGRAPH"
	.align	4
	.sectionentsize	8
	.align		4
        /*0000*/ 	.word	0x00000000
	.align		4
        /*0004*/ 	.word	0xffffffff
	.align		4
        /*0008*/ 	.word	0x00000000
	.align		4
        /*000c*/ 	.word	0xfffffffe
	.align		4
        /*0010*/ 	.word	0x00000000
	.align		4
        /*0014*/ 	.word	0xfffffffd
	.align		4
        /*0018*/ 	.word	0x00000000
	.align		4
        /*001c*/ 	.word	0xfffffffc


//--------------------- .text._Z20out_of_bounds_kernelPii --------------------------
	.section	.text._Z20out_of_bounds_kernelPii,"ax",@progbits
	.align	128
        .global         _Z20out_of_bounds_kernelPii
        .type           _Z20out_of_bounds_kernelPii,@function
        .size           _Z20out_of_bounds_kernelPii,(.L_x_1 - _Z20out_of_bounds_kernelPii)
        .other          _Z20out_of_bounds_kernelPii,@"STO_CUDA_ENTRY STV_DEFAULT"
_Z20out_of_bounds_kernelPii:
.text._Z20out_of_bounds_kernelPii:
[----:B------:R-:W-:Y:S01]  /*0000*/  LDC R1, c[0x0][0x37c] ;  /* 0x0000df00ff017b82 */ /* 0x000fe20000000800 */
[----:B------:R-:W0:Y:S07]  /*0010*/  S2R R0, SR_TID.X ;  /* 0x0000000000007919 */ /* 0x000e2e0000002100 */
[----:B------:R-:W0:Y:S01]  /*0020*/  S2UR UR4, SR_CTAID.X ;  /* 0x00000000000479c3 */ /* 0x000e220000002500 */
[----:B------:R-:W1:Y:S07]  /*0030*/  LDCU UR5, c[0x0][0x388] ;  /* 0x00007100ff0577ac */ /* 0x000e6e0008000800 */
[----:B------:R-:W0:Y:S02]  /*0040*/  LDC R5, c[0x0][0x360] ;  /* 0x0000d800ff057b82 */ /* 0x000e240000000800 */
[----:B0-----:R-:W-:-:S05]  /*0050*/  IMAD R5, R5, UR4, R0 ;  /* 0x0000000405057c24 */ /* 0x001fca000f8e0200 */
[----:B-1----:R-:W-:-:S13]  /*0060*/  ISETP.GE.AND P0, PT, R5, UR5, PT ;  /* 0x0000000505007c0c */ /* 0x002fda000bf06270 */
[----:B------:R-:W-:Y:S05]  /*0070*/  @P0 EXIT ;  /* 0x000000000000094d */ /* 0x000fea0003800000 */
[----:B------:R-:W0:Y:S01]  /*0080*/  LDC.64 R2, c[0x0][0x380] ;  /* 0x0000e000ff027b82 */ /* 0x000e220000000a00 */
[----:B------:R-:W1:Y:S01]  /*0090*/  LDCU.64 UR4, c[0x0][0x358] ;  /* 0x00006b00ff0477ac */ /* 0x000e620008000a00 */
[----:B0-----:R-:W-:-:S05]  /*00a0*/  IMAD.WIDE R2, R5, 0x4, R2 ;  /* 0x0000000405027825 */ /* 0x001fca00078e0202 */
[----:B-1----:R-:W-:Y:S01]  /*00b0*/  STG.E desc[UR4][R2.64+0x4], R5 ;  /* 0x0000040502007986 */ /* 0x002fe2000c101904 */
[----:B------:R-:W-:Y:S05]  /*00c0*/  EXIT ;  /* 0x000000000000794d */ /* 0x000fea0003800000 */
.L_x_0:
[----:B------:R-:W-:-:S00]  /*00d0*/  BRA `(.L_x_0) ;  /* 0xfffffffc00fc7947 */ /* 0x000fc0000383ffff */
[----:B------:R-:W-:-:S00]  /*00e0*/  NOP ;  /* 0x0000000000007918 */ /* 0x000fc00000000000 */
        /* <DEDUP_REMOVED lines=9> */
.L_x_1:


//--------------------- .nv.shared.reserved.0     --------------------------
	.section	.nv.shared.reserved.0,"aw",@nobits
	.weak		__nv_reservedSMEM_offset_0_alias
	.size		__nv_reservedSMEM_offset_0_alias, 0, 64
	.other		__nv_reservedSMEM_offset_0_alias,@"STO_CUDA_RESERVED_SHARED STV_DEFAULT"
__nv_reservedSMEM_offset_0_alias:
	.zero		0
	.zero		64


//--------------------- .nv.constant0._Z20out_of_bounds_kernelPii --------------------------
	.section	.nv.constant0._Z20out_of_bounds_kernelPii,"a",@progbits
	.sectionflags	@""
	.align	4
.nv.constant0._Z20out_of_bounds_kernelPii:
	.zero		908


//--------------------- SYMBOLS --------------------------

	.type		.nv.reservedSmem.offset0,@object
	.size		.nv.reservedSmem.offset0,0x4
